//
// Generated by NVIDIA NVVM Compiler
//
// Compiler Build ID: CL-36424714
// Cuda compilation tools, release 13.0, V13.0.88
// Based on NVVM 20.0.0
//

.version 9.0
.target sm_100
.address_size 64

	// .globl	_Z12HistogramAuxP8PPMPixeliiPi

.visible .entry _Z12HistogramAuxP8PPMPixeliiPi(
	.param .u64 .ptr .align 1 _Z12HistogramAuxP8PPMPixeliiPi_param_0,
	.param .u32 _Z12HistogramAuxP8PPMPixeliiPi_param_1,
	.param .u32 _Z12HistogramAuxP8PPMPixeliiPi_param_2,
	.param .u64 .ptr .align 1 _Z12HistogramAuxP8PPMPixeliiPi_param_3
)
{
	.reg .pred 	%p<51>;
	.reg .b16 	%rs<79>;
	.reg .b32 	%r<65>;
	.reg .b64 	%rd<9>;

	ld.param.u64 	%rd4, [_Z12HistogramAuxP8PPMPixeliiPi_param_0];
	ld.param.u32 	%r4, [_Z12HistogramAuxP8PPMPixeliiPi_param_1];
	ld.param.u32 	%r5, [_Z12HistogramAuxP8PPMPixeliiPi_param_2];
	ld.param.u64 	%rd5, [_Z12HistogramAuxP8PPMPixeliiPi_param_3];
	mov.u32 	%r6, %tid.x;
	mov.u32 	%r7, %ntid.x;
	mov.u32 	%r8, %ctaid.x;
	mad.lo.s32 	%r9, %r7, %r8, %r6;
	mov.u32 	%r10, %tid.y;
	mov.u32 	%r11, %ntid.y;
	mov.u32 	%r12, %ctaid.y;
	mad.lo.s32 	%r13, %r11, %r12, %r10;
	mad.lo.s32 	%r1, %r5, %r9, %r13;
	setp.ge.s32 	%p1, %r1, %r4;
	@%p1 bra 	$L__BB0_67;
	cvta.to.global.u64 	%rd6, %rd4;
	mul.wide.s32 	%rd7, %r1, 3;
	add.s64 	%rd1, %rd6, %rd7;
	cvta.to.global.u64 	%rd2, %rd5;
	mov.b32 	%r64, 0;
$L__BB0_2:
	shl.b32 	%r15, %r64, 4;
	ld.global.u8 	%rs65, [%rd1];
	cvt.u32.u16 	%r16, %rs65;
	and.b32  	%r17, %r16, 255;
	setp.ne.s32 	%p2, %r64, %r17;
	mul.wide.u32 	%rd8, %r15, 4;
	add.s64 	%rd3, %rd2, %rd8;
	@%p2 bra 	$L__BB0_6;
	ld.global.u8 	%rs32, [%rd1+1];
	setp.ne.s16 	%p3, %rs32, 0;
	@%p3 bra 	$L__BB0_6;
	ld.global.u8 	%rs33, [%rd1+2];
	setp.ne.s16 	%p4, %rs33, 0;
	@%p4 bra 	$L__BB0_6;
	atom.global.add.u32 	%r18, [%rd3], 1;
	ld.global.u8 	%rs65, [%rd1];
$L__BB0_6:
	cvt.u32.u16 	%r19, %rs65;
	and.b32  	%r20, %r19, 255;
	setp.ne.s32 	%p5, %r64, %r20;
	@%p5 bra 	$L__BB0_10;
	ld.global.u8 	%rs34, [%rd1+1];
	setp.ne.s16 	%p6, %rs34, 0;
	@%p6 bra 	$L__BB0_10;
	ld.global.u8 	%rs35, [%rd1+2];
	setp.ne.s16 	%p7, %rs35, 1;
	@%p7 bra 	$L__BB0_10;
	atom.global.add.u32 	%r21, [%rd3+4], 1;
	ld.global.u8 	%rs65, [%rd1];
$L__BB0_10:
	cvt.u32.u16 	%r22, %rs65;
	and.b32  	%r23, %r22, 255;
	setp.ne.s32 	%p8, %r64, %r23;
	@%p8 bra 	$L__BB0_14;
	ld.global.u8 	%rs36, [%rd1+1];
	setp.ne.s16 	%p9, %rs36, 0;
	@%p9 bra 	$L__BB0_14;
	ld.global.u8 	%rs37, [%rd1+2];
	setp.ne.s16 	%p10, %rs37, 2;
	@%p10 bra 	$L__BB0_14;
	atom.global.add.u32 	%r24, [%rd3+8], 1;
	ld.global.u8 	%rs65, [%rd1];
$L__BB0_14:
	cvt.u32.u16 	%r25, %rs65;
	and.b32  	%r26, %r25, 255;
	setp.ne.s32 	%p11, %r64, %r26;
	@%p11 bra 	$L__BB0_18;
	ld.global.u8 	%rs38, [%rd1+1];
	setp.ne.s16 	%p12, %rs38, 0;
	@%p12 bra 	$L__BB0_18;
	ld.global.u8 	%rs39, [%rd1+2];
	setp.ne.s16 	%p13, %rs39, 3;
	@%p13 bra 	$L__BB0_18;
	atom.global.add.u32 	%r27, [%rd3+12], 1;
	ld.global.u8 	%rs65, [%rd1];
$L__BB0_18:
	cvt.u32.u16 	%r28, %rs65;
	and.b32  	%r29, %r28, 255;
	setp.ne.s32 	%p14, %r64, %r29;
	@%p14 bra 	$L__BB0_22;
	ld.global.u8 	%rs40, [%rd1+1];
	setp.ne.s16 	%p15, %rs40, 1;
	@%p15 bra 	$L__BB0_22;
	ld.global.u8 	%rs41, [%rd1+2];
	setp.ne.s16 	%p16, %rs41, 0;
	@%p16 bra 	$L__BB0_22;
	atom.global.add.u32 	%r30, [%rd3+16], 1;
	ld.global.u8 	%rs65, [%rd1];
$L__BB0_22:
	cvt.u32.u16 	%r31, %rs65;
	and.b32  	%r32, %r31, 255;
	setp.ne.s32 	%p17, %r64, %r32;
	@%p17 bra 	$L__BB0_26;
	ld.global.u8 	%rs42, [%rd1+1];
	setp.ne.s16 	%p18, %rs42, 1;
	@%p18 bra 	$L__BB0_26;
	ld.global.u8 	%rs43, [%rd1+2];
	setp.ne.s16 	%p19, %rs43, 1;
	@%p19 bra 	$L__BB0_26;
	atom.global.add.u32 	%r33, [%rd3+20], 1;
	ld.global.u8 	%rs65, [%rd1];
$L__BB0_26:
	cvt.u32.u16 	%r34, %rs65;
	and.b32  	%r35, %r34, 255;
	setp.ne.s32 	%p20, %r64, %r35;
	@%p20 bra 	$L__BB0_30;
	ld.global.u8 	%rs44, [%rd1+1];
	setp.ne.s16 	%p21, %rs44, 1;
	@%p21 bra 	$L__BB0_30;
	ld.global.u8 	%rs45, [%rd1+2];
	setp.ne.s16 	%p22, %rs45, 2;
	@%p22 bra 	$L__BB0_30;
	atom.global.add.u32 	%r36, [%rd3+24], 1;
	ld.global.u8 	%rs65, [%rd1];
$L__BB0_30:
	cvt.u32.u16 	%r37, %rs65;
	and.b32  	%r38, %r37, 255;
	setp.ne.s32 	%p23, %r64, %r38;
	@%p23 bra 	$L__BB0_34;
	ld.global.u8 	%rs46, [%rd1+1];
	setp.ne.s16 	%p24, %rs46, 1;
	@%p24 bra 	$L__BB0_34;
	ld.global.u8 	%rs47, [%rd1+2];
	setp.ne.s16 	%p25, %rs47, 3;
	@%p25 bra 	$L__BB0_34;
	atom.global.add.u32 	%r39, [%rd3+28], 1;
	ld.global.u8 	%rs65, [%rd1];
$L__BB0_34:
	cvt.u32.u16 	%r40, %rs65;
	and.b32  	%r41, %r40, 255;
	setp.ne.s32 	%p26, %r64, %r41;
	@%p26 bra 	$L__BB0_38;
	ld.global.u8 	%rs48, [%rd1+1];
	setp.ne.s16 	%p27, %rs48, 2;
	@%p27 bra 	$L__BB0_38;
	ld.global.u8 	%rs49, [%rd1+2];
	setp.ne.s16 	%p28, %rs49, 0;
	@%p28 bra 	$L__BB0_38;
	atom.global.add.u32 	%r42, [%rd3+32], 1;
	ld.global.u8 	%rs65, [%rd1];
$L__BB0_38:
	cvt.u32.u16 	%r43, %rs65;
	and.b32  	%r44, %r43, 255;
	setp.ne.s32 	%p29, %r64, %r44;
	@%p29 bra 	$L__BB0_42;
	ld.global.u8 	%rs50, [%rd1+1];
	setp.ne.s16 	%p30, %rs50, 2;
	@%p30 bra 	$L__BB0_42;
	ld.global.u8 	%rs51, [%rd1+2];
	setp.ne.s16 	%p31, %rs51, 1;
	@%p31 bra 	$L__BB0_42;
	atom.global.add.u32 	%r45, [%rd3+36], 1;
	ld.global.u8 	%rs65, [%rd1];
$L__BB0_42:
	cvt.u32.u16 	%r46, %rs65;
	and.b32  	%r47, %r46, 255;
	setp.ne.s32 	%p32, %r64, %r47;
	@%p32 bra 	$L__BB0_46;
	ld.global.u8 	%rs52, [%rd1+1];
	setp.ne.s16 	%p33, %rs52, 2;
	@%p33 bra 	$L__BB0_46;
	ld.global.u8 	%rs53, [%rd1+2];
	setp.ne.s16 	%p34, %rs53, 2;
	@%p34 bra 	$L__BB0_46;
	atom.global.add.u32 	%r48, [%rd3+40], 1;
	ld.global.u8 	%rs65, [%rd1];
$L__BB0_46:
	cvt.u32.u16 	%r49, %rs65;
	and.b32  	%r50, %r49, 255;
	setp.ne.s32 	%p35, %r64, %r50;
	@%p35 bra 	$L__BB0_50;
	ld.global.u8 	%rs54, [%rd1+1];
	setp.ne.s16 	%p36, %rs54, 2;
	@%p36 bra 	$L__BB0_50;
	ld.global.u8 	%rs55, [%rd1+2];
	setp.ne.s16 	%p37, %rs55, 3;
	@%p37 bra 	$L__BB0_50;
	atom.global.add.u32 	%r51, [%rd3+44], 1;
	ld.global.u8 	%rs65, [%rd1];
$L__BB0_50:
	cvt.u32.u16 	%r52, %rs65;
	and.b32  	%r53, %r52, 255;
	setp.ne.s32 	%p38, %r64, %r53;
	@%p38 bra 	$L__BB0_54;
	ld.global.u8 	%rs56, [%rd1+1];
	setp.ne.s16 	%p39, %rs56, 3;
	@%p39 bra 	$L__BB0_54;
	ld.global.u8 	%rs57, [%rd1+2];
	setp.ne.s16 	%p40, %rs57, 0;
	@%p40 bra 	$L__BB0_54;
	atom.global.add.u32 	%r54, [%rd3+48], 1;
	ld.global.u8 	%rs65, [%rd1];
$L__BB0_54:
	cvt.u32.u16 	%r55, %rs65;
	and.b32  	%r56, %r55, 255;
	setp.ne.s32 	%p41, %r64, %r56;
	@%p41 bra 	$L__BB0_58;
	ld.global.u8 	%rs58, [%rd1+1];
	setp.ne.s16 	%p42, %rs58, 3;
	@%p42 bra 	$L__BB0_58;
	ld.global.u8 	%rs59, [%rd1+2];
	setp.ne.s16 	%p43, %rs59, 1;
	@%p43 bra 	$L__BB0_58;
	atom.global.add.u32 	%r57, [%rd3+52], 1;
	ld.global.u8 	%rs65, [%rd1];
$L__BB0_58:
	cvt.u32.u16 	%r58, %rs65;
	and.b32  	%r59, %r58, 255;
	setp.ne.s32 	%p44, %r64, %r59;
	@%p44 bra 	$L__BB0_62;
	ld.global.u8 	%rs60, [%rd1+1];
	setp.ne.s16 	%p45, %rs60, 3;
	@%p45 bra 	$L__BB0_62;
	ld.global.u8 	%rs61, [%rd1+2];
	setp.ne.s16 	%p46, %rs61, 2;
	@%p46 bra 	$L__BB0_62;
	atom.global.add.u32 	%r60, [%rd3+56], 1;
	ld.global.u8 	%rs65, [%rd1];
$L__BB0_62:
	cvt.u32.u16 	%r61, %rs65;
	and.b32  	%r62, %r61, 255;
	setp.ne.s32 	%p47, %r64, %r62;
	@%p47 bra 	$L__BB0_66;
	ld.global.u8 	%rs62, [%rd1+1];
	setp.ne.s16 	%p48, %rs62, 3;
	@%p48 bra 	$L__BB0_66;
	ld.global.u8 	%rs63, [%rd1+2];
	setp.ne.s16 	%p49, %rs63, 3;
	@%p49 bra 	$L__BB0_66;
	atom.global.add.u32 	%r63, [%rd3+60], 1;
$L__BB0_66:
	add.s32 	%r64, %r64, 1;
	setp.ne.s32 	%p50, %r64, 4;
	@%p50 bra 	$L__BB0_2;
$L__BB0_67:
	ret;

}


// ===== COMPILED SASS (sm_100) =====

	.target	sm_100

	.elftype	@"ET_EXEC"


//--------------------- .note.nv.tkinfo           --------------------------
	.section	.note.nv.tkinfo,"",@"SHT_NOTE"
	.sectionflags	@"SHF_NOTE_NV_TKINFO"
	.tkinfo
        /*0018*/ 	.word	0x00000002
        /*0030*/ 	.string	""
        /*0030*/ 	.string	"ptxas"
        /*0030*/ 	.string	"Cuda compilation tools, release 13.0, V13.0.88"
        /*0030*/ 	.string	"Build cuda_13.0.r13.0/compiler.36424714_0"
        /*0030*/ 	.string	"-arch sm_100 -m 64 "



//--------------------- .note.nv.cuinfo           --------------------------
	.section	.note.nv.cuinfo,"",@"SHT_NOTE"
	.sectionflags	@"SHF_NOTE_NV_CUINFO"
        /*0018*/ 	.short	0x0002
        /*001a*/ 	.short	0x0064
        /*001c*/ 	.short	0x0082
	.zero		2


//--------------------- .nv.info                  --------------------------
	.section	.nv.info,"",@"SHT_CUDA_INFO"
	.align	4


	//----- nvinfo : EIATTR_REGCOUNT
	.align		4
        /*0000*/ 	.byte	0x04, 0x2f
        /*0002*/ 	.short	(.L_1 - .L_0)
	.align		4
.L_0:
        /*0004*/ 	.word	index@(_Z12HistogramAuxP8PPMPixeliiPi)
        /*0008*/ 	.word	0x0000000e


	//----- nvinfo : EIATTR_FRAME_SIZE
	.align		4
.L_1:
        /*000c*/ 	.byte	0x04, 0x11
        /*000e*/ 	.short	(.L_3 - .L_2)
	.align		4
.L_2:
        /*0010*/ 	.word	index@(_Z12HistogramAuxP8PPMPixeliiPi)
        /*0014*/ 	.word	0x00000000


	//----- nvinfo : EIATTR_MIN_STACK_SIZE
	.align		4
.L_3:
        /*0018*/ 	.byte	0x04, 0x12
        /*001a*/ 	.short	(.L_5 - .L_4)
	.align		4
.L_4:
        /*001c*/ 	.word	index@(_Z12HistogramAuxP8PPMPixeliiPi)
        /*0020*/ 	.word	0x00000000
.L_5:


//--------------------- .nv.compat                --------------------------
	.section	.nv.compat,"",@"SHT_CUDA_COMPAT_INFO"
	.align	4
        /*0000*/ 	.byte	0x02, 0x09, 0x00, 0x00, 0x02, 0x02, 0x01, 0x00, 0x02, 0x05, 0x05, 0x00, 0x03, 0x07, 0x01, 0x01
        /*0010*/ 	.byte	0x02, 0x03, 0x00, 0x00, 0x02, 0x06, 0x01, 0x00, 0x04, 0x0b, 0x08, 0x00, 0x09, 0x00, 0x00, 0x00
        /*0020*/ 	.byte	0x00, 0x00, 0x00, 0x00


//--------------------- .nv.info._Z12HistogramAuxP8PPMPixeliiPi --------------------------
	.section	.nv.info._Z12HistogramAuxP8PPMPixeliiPi,"",@"SHT_CUDA_INFO"
	.sectionflags	@""
	.align	4


	//----- nvinfo : EIATTR_CUDA_API_VERSION
	.align		4
        /*0000*/ 	.byte	0x04, 0x37
        /*0002*/ 	.short	(.L_7 - .L_6)
.L_6:
        /*0004*/ 	.word	0x00000082


	//----- nvinfo : EIATTR_KPARAM_INFO
	.align		4
.L_7:
        /*0008*/ 	.byte	0x04, 0x17
        /*000a*/ 	.short	(.L_9 - .L_8)
.L_8:
        /*000c*/ 	.word	0x00000000
        /*0010*/ 	.short	0x0003
        /*0012*/ 	.short	0x0010
        /*0014*/ 	.byte	0x00, 0xf5, 0x21, 0x00


	//----- nvinfo : EIATTR_KPARAM_INFO
	.align		4
.L_9:
        /*0018*/ 	.byte	0x04, 0x17
        /*001a*/ 	.short	(.L_11 - .L_10)
.L_10:
        /*001c*/ 	.word	0x00000000
        /*0020*/ 	.short	0x0002
        /*0022*/ 	.short	0x000c
        /*0024*/ 	.byte	0x00, 0xf0, 0x11, 0x00


	//----- nvinfo : EIATTR_KPARAM_INFO
	.align		4
.L_11:
        /*0028*/ 	.byte	0x04, 0x17
        /*002a*/ 	.short	(.L_13 - .L_12)
.L_12:
        /*002c*/ 	.word	0x00000000
        /*0030*/ 	.short	0x0001
        /*0032*/ 	.short	0x0008
        /*0034*/ 	.byte	0x00, 0xf0, 0x11, 0x00


	//----- nvinfo : EIATTR_KPARAM_INFO
	.align		4
.L_13:
        /*0038*/ 	.byte	0x04, 0x17
        /*003a*/ 	.short	(.L_15 - .L_14)
.L_14:
        /*003c*/ 	.word	0x00000000
        /*0040*/ 	.short	0x0000
        /*0042*/ 	.short	0x0000
        /*0044*/ 	.byte	0x00, 0xf5, 0x21, 0x00


	//----- nvinfo : EIATTR_SPARSE_MMA_MASK
	.align		4
.L_15:
        /*0048*/ 	.byte	0x03, 0x50
        /*004a*/ 	.short	0x0000


	//----- nvinfo : EIATTR_MAXREG_COUNT
	.align		4
        /*004c*/ 	.byte	0x03, 0x1b
        /*004e*/ 	.short	0x00ff


	//----- nvinfo : EIATTR_MERCURY_ISA_VERSION
	.align		4
        /*0050*/ 	.byte	0x03, 0x5f
        /*0052*/ 	.short	0x0101


	//----- nvinfo : EIATTR_INT_WARP_WIDE_INSTR_OFFSETS
	.align		4
        /*0054*/ 	.byte	0x04, 0x31
        /*0056*/ 	.short	(.L_17 - .L_16)


	//   ....[0]....
.L_16:
        /*0058*/ 	.word	0x000001f0


	//   ....[1]....
        /*005c*/ 	.word	0x00000310


	//   ....[2]....
        /*0060*/ 	.word	0x00000430


	//   ....[3]....
        /*0064*/ 	.word	0x00000550


	//   ....[4]....
        /*0068*/ 	.word	0x00000670


	//   ....[5]....
        /*006c*/ 	.word	0x00000790


	//   ....[6]....
        /*0070*/ 	.word	0x000008b0


	//   ....[7]....
        /*0074*/ 	.word	0x000009d0


	//   ....[8]....
        /*0078*/ 	.word	0x00000af0


	//   ....[9]....
        /*007c*/ 	.word	0x00000c10


	//   ....[10]....
        /*0080*/ 	.word	0x00000d30


	//   ....[11]....
        /*0084*/ 	.word	0x00000e50


	//   ....[12]....
        /*0088*/ 	.word	0x00000f70


	//   ....[13]....
        /*008c*/ 	.word	0x00001090


	//   ....[14]....
        /*0090*/ 	.word	0x000011b0


	//   ....[15]....
        /*0094*/ 	.word	0x000012d0


	//----- nvinfo : EIATTR_VRC_CTA_INIT_COUNT
	.align		4
.L_17:
        /*0098*/ 	.byte	0x02, 0x4a
	.zero		1
	.zero		1


	//----- nvinfo : EIATTR_EXIT_INSTR_OFFSETS
	.align		4
        /*009c*/ 	.byte	0x04, 0x1c
        /*009e*/ 	.short	(.L_19 - .L_18)


	//   ....[0]....
.L_18:
        /*00a0*/ 	.word	0x000000c0


	//   ....[1]....
        /*00a4*/ 	.word	0x00001360


	//----- nvinfo : EIATTR_CRS_STACK_SIZE
	.align		4
.L_19:
        /*00a8*/ 	.byte	0x04, 0x1e
        /*00aa*/ 	.short	(.L_21 - .L_20)
.L_20:
        /*00ac*/ 	.word	0x00000000


	//----- nvinfo : EIATTR_CBANK_PARAM_SIZE
	.align		4
.L_21:
        /*00b0*/ 	.byte	0x03, 0x19
        /*00b2*/ 	.short	0x0018


	//----- nvinfo : EIATTR_PARAM_CBANK
	.align		4
        /*00b4*/ 	.byte	0x04, 0x0a
        /*00b6*/ 	.short	(.L_23 - .L_22)
	.align		4
.L_22:
        /*00b8*/ 	.word	index@(.nv.constant0._Z12HistogramAuxP8PPMPixeliiPi)
        /*00bc*/ 	.short	0x0380
        /*00be*/ 	.short	0x0018


	//----- nvinfo : EIATTR_SW_WAR
	.align		4
.L_23:
        /*00c0*/ 	.byte	0x04, 0x36
        /*00c2*/ 	.short	(.L_25 - .L_24)
.L_24:
        /*00c4*/ 	.word	0x00000008
.L_25:


//--------------------- .nv.callgraph             --------------------------
	.section	.nv.callgraph,"",@"SHT_CUDA_CALLGRAPH"
	.align	4
	.sectionentsize	8
	.align		4
        /*0000*/ 	.word	0x00000000
	.align		4
        /*0004*/ 	.word	0xffffffff
	.align		4
        /*0008*/ 	.word	0x00000000
	.align		4
        /*000c*/ 	.word	0xfffffffe
	.align		4
        /*0010*/ 	.word	0x00000000
	.align		4
        /*0014*/ 	.word	0xfffffffd
	.align		4
        /*0018*/ 	.word	0x00000000
	.align		4
        /*001c*/ 	.word	0xfffffffc


//--------------------- .text._Z12HistogramAuxP8PPMPixeliiPi --------------------------
	.section	.text._Z12HistogramAuxP8PPMPixeliiPi,"ax",@progbits
	.align	128
        .global         _Z12HistogramAuxP8PPMPixeliiPi
        .type           _Z12HistogramAuxP8PPMPixeliiPi,@function
        .size           _Z12HistogramAuxP8PPMPixeliiPi,(.L_x_34 - _Z12HistogramAuxP8PPMPixeliiPi)
        .other          _Z12HistogramAuxP8PPMPixeliiPi,@"STO_CUDA_ENTRY STV_DEFAULT"
_Z12HistogramAuxP8PPMPixeliiPi:
.text._Z12HistogramAuxP8PPMPixeliiPi:
[----:B------:R-:W-:Y:S01]  /*0000*/  LDC R1, c[0x0][0x37c] ;  /* 0x0000df00ff017b82 */ /* 0x000fe20000000800 */
[----:B------:R-:W0:Y:S01]  /*0010*/  S2R R0, SR_TID.X ;  /* 0x0000000000007919 */ /* 0x000e220000002100 */
[----:B------:R-:W0:Y:S01]  /*0020*/  LDCU UR4, c[0x0][0x360] ;  /* 0x00006c00ff0477ac */ /* 0x000e220008000800 */
[----:B------:R-:W0:Y:S01]  /*0030*/  S2R R3, SR_CTAID.X ;  /* 0x0000000000037919 */ /* 0x000e220000002500 */
[----:B------:R-:W1:Y:S01]  /*0040*/  LDCU UR5, c[0x0][0x364] ;  /* 0x00006c80ff0577ac */ /* 0x000e620008000800 */
[----:B------:R-:W1:Y:S01]  /*0050*/  S2R R2, SR_TID.Y ;  /* 0x0000000000027919 */ /* 0x000e620000002200 */
[----:B------:R-:W2:Y:S01]  /*0060*/  LDCU.64 UR6, c[0x0][0x388] ;  /* 0x00007100ff0677ac */ /* 0x000ea20008000a00 */
[----:B------:R-:W1:Y:S01]  /*0070*/  S2R R5, SR_CTAID.Y ;  /* 0x0000000000057919 */ /* 0x000e620000002600 */
[----:B0-----:R-:W-:Y:S02]  /*0080*/  IMAD R0, R3, UR4, R0 ;  /* 0x0000000403007c24 */ /* 0x001fe4000f8e0200 */
[----:B-1----:R-:W-:-:S04]  /*0090*/  IMAD R3, R5, UR5, R2 ;  /* 0x0000000505037c24 */ /* 0x002fc8000f8e0202 */
[----:B--2---:R-:W-:-:S05]  /*00a0*/  IMAD R7, R0, UR7, R3 ;  /* 0x0000000700077c24 */ /* 0x004fca000f8e0203 */
[----:B------:R-:W-:-:S13]  /*00b0*/  ISETP.GE.AND P0, PT, R7, UR6, PT ;  /* 0x0000000607007c0c */ /* 0x000fda000bf06270 */
[----:B------:R-:W-:Y:S05]  /*00c0*/  @P0 EXIT ;  /* 0x000000000000094d */ /* 0x000fea0003800000 */
[----:B------:R-:W0:Y:S01]  /*00d0*/  LDC.64 R4, c[0x0][0x380] ;  /* 0x0000e000ff047b82 */ /* 0x000e220000000a00 */
[----:B------:R-:W-:Y:S01]  /*00e0*/  IMAD.MOV.U32 R0, RZ, RZ, RZ ;  /* 0x000000ffff007224 */ /* 0x000fe200078e00ff */
[----:B------:R-:W1:Y:S06]  /*00f0*/  LDCU.64 UR4, c[0x0][0x358] ;  /* 0x00006b00ff0477ac */ /* 0x000e6c0008000a00 */
[----:B------:R-:W2:Y:S01]  /*0100*/  LDC.64 R2, c[0x0][0x390] ;  /* 0x0000e400ff027b82 */ /* 0x000ea20000000a00 */
[----:B01----:R-:W-:-:S07]  /*0110*/  IMAD.WIDE R4, R7, 0x3, R4 ;  /* 0x0000000307047825 */ /* 0x003fce00078e0204 */
.L_x_32:
[----:B-1----:R-:W3:Y:S01]  /*0120*/  LDG.E.U8 R9, desc[UR4][R4.64] ;  /* 0x0000000404097981 */ /* 0x002ee2000c1e1100 */
[C---:B0-----:R-:W-:Y:S01]  /*0130*/  IMAD.SHL.U32 R7, R0.reuse, 0x10, RZ ;  /* 0x0000001000077824 */ /* 0x041fe200078e00ff */
[----:B------:R-:W-:Y:S03]  /*0140*/  BSSY.RECONVERGENT B0, `(.L_x_0) ;  /* 0x0000011000007945 */ /* 0x000fe60003800200 */
[----:B--2---:R-:W-:Y:S01]  /*0150*/  IMAD.WIDE.U32 R6, R7, 0x4, R2 ;  /* 0x0000000407067825 */ /* 0x004fe200078e0002 */
[----:B---3--:R-:W-:-:S13]  /*0160*/  ISETP.NE.AND P0, PT, R0, R9, PT ;  /* 0x000000090000720c */ /* 0x008fda0003f05270 */
[----:B------:R-:W-:Y:S05]  /*0170*/  @P0 BRA `(.L_x_1) ;  /* 0x0000000000340947 */ /* 0x000fea0003800000 */
[----:B------:R-:W2:Y:S02]  /*0180*/  LDG.E.U8 R8, desc[UR4][R4.64+0x1] ;  /* 0x0000010404087981 */ /* 0x000ea4000c1e1100 */
[----:B--2---:R-:W-:-:S13]  /*0190*/  ISETP.NE.AND P0, PT, R8, RZ, PT ;  /* 0x000000ff0800720c */ /* 0x004fda0003f05270 */
[----:B------:R-:W-:Y:S05]  /*01a0*/  @P0 BRA `(.L_x_1) ;  /* 0x0000000000280947 */ /* 0x000fea0003800000 */
[----:B------:R-:W2:Y:S02]  /*01b0*/  LDG.E.U8 R8, desc[UR4][R4.64+0x2] ;  /* 0x0000020404087981 */ /* 0x000ea4000c1e1100 */
[----:B--2---:R-:W-:-:S13]  /*01c0*/  ISETP.NE.AND P0, PT, R8, RZ, PT ;  /* 0x000000ff0800720c */ /* 0x004fda0003f05270 */
[----:B------:R-:W-:Y:S05]  /*01d0*/  @P0 BRA `(.L_x_1) ;  /* 0x00000000001c0947 */ /* 0x000fea0003800000 */
[----:B------:R-:W0:Y:S01]  /*01e0*/  S2R R8, SR_LANEID ;  /* 0x0000000000087919 */ /* 0x000e220000000000 */
[----:B------:R-:W-:Y:S02]  /*01f0*/  VOTEU.ANY UR6, UPT, PT ;  /* 0x0000000000067886 */ /* 0x000fe400038e0100 */
[----:B------:R-:W-:Y:S02]  /*0200*/  UFLO.U32 UR7, UR6 ;  /* 0x00000006000772bd */ /* 0x000fe400080e0000 */
[----:B------:R-:W1:Y:S04]  /*0210*/  POPC R11, UR6 ;  /* 0x00000006000b7d09 */ /* 0x000e680008000000 */
[----:B0-----:R-:W-:-:S13]  /*0220*/  ISETP.EQ.U32.AND P0, PT, R8, UR7, PT ;  /* 0x0000000708007c0c */ /* 0x001fda000bf02070 */
[----:B-1----:R0:W-:Y:S04]  /*0230*/  @P0 REDG.E.ADD.STRONG.GPU desc[UR4][R6.64], R11 ;  /* 0x0000000b0600098e */ /* 0x0021e8000c12e104 */
[----:B------:R0:W5:Y:S02]  /*0240*/  LDG.E.U8 R9, desc[UR4][R4.64] ;  /* 0x0000000404097981 */ /* 0x000164000c1e1100 */
.L_x_1:
[----:B------:R-:W-:Y:S05]  /*0250*/  BSYNC.RECONVERGENT B0 ;  /* 0x0000000000007941 */ /* 0x000fea0003800200 */
.L_x_0:
[----:B0----5:R-:W-:Y:S01]  /*0260*/  LOP3.LUT R11, R9, 0xff, RZ, 0xc0, !PT ;  /* 0x000000ff090b7812 */ /* 0x021fe200078ec0ff */
[----:B------:R-:W-:Y:S03]  /*0270*/  BSSY.RECONVERGENT B0, `(.L_x_2) ;  /* 0x0000010000007945 */ /* 0x000fe60003800200 */
[----:B------:R-:W-:-:S13]  /*0280*/  ISETP.NE.AND P0, PT, R0, R11, PT ;  /* 0x0000000b0000720c */ /* 0x000fda0003f05270 */
[----:B------:R-:W-:Y:S05]  /*0290*/  @P0 BRA `(.L_x_3) ;  /* 0x0000000000340947 */ /* 0x000fea0003800000 */
[----:B------:R-:W2:Y:S02]  /*02a0*/  LDG.E.U8 R8, desc[UR4][R4.64+0x1] ;  /* 0x0000010404087981 */ /* 0x000ea4000c1e1100 */
[----:B--2---:R-:W-:-:S13]  /*02b0*/  ISETP.NE.AND P0, PT, R8, RZ, PT ;  /* 0x000000ff0800720c */ /* 0x004fda0003f05270 */
[----:B------:R-:W-:Y:S05]  /*02c0*/  @P0 BRA `(.L_x_3) ;  /* 0x0000000000280947 */ /* 0x000fea0003800000 */
[----:B------:R-:W2:Y:S02]  /*02d0*/  LDG.E.U8 R8, desc[UR4][R4.64+0x2] ;  /* 0x0000020404087981 */ /* 0x000ea4000c1e1100 */
[----:B--2---:R-:W-:-:S13]  /*02e0*/  ISETP.NE.AND P0, PT, R8, 0x1, PT ;  /* 0x000000010800780c */ /* 0x004fda0003f05270 */
        /* <DEDUP_REMOVED lines=8> */
.L_x_3:
[----:B------:R-:W-:Y:S05]  /*0370*/  BSYNC.RECONVERGENT B0 ;  /* 0x0000000000007941 */ /* 0x000fea0003800200 */
.L_x_2:
        /* <DEDUP_REMOVED lines=17> */
.L_x_5:
[----:B------:R-:W-:Y:S05]  /*0490*/  BSYNC.RECONVERGENT B0 ;  /* 0x0000000000007941 */ /* 0x000fea0003800200 */
.L_x_4:
        /* <DEDUP_REMOVED lines=17> */
.L_x_7:
[----:B------:R-:W-:Y:S05]  /*05b0*/  BSYNC.RECONVERGENT B0 ;  /* 0x0000000000007941 */ /* 0x000fea0003800200 */
.L_x_6:
[----:B0----5:R-:W-:Y:S01]  /*05c0*/  LOP3.LUT R11, R9, 0xff, RZ, 0xc0, !PT ;  /* 0x000000ff090b7812 */ /* 0x021fe200078ec0ff */
[----:B------:R-:W-:Y:S03]  /*05d0*/  BSSY.RECONVERGENT B0, `(.L_x_8) ;  /* 0x0000010000007945 */ /* 0x000fe60003800200 */
[----:B------:R-:W-:-:S13]  /*05e0*/  ISETP.NE.AND P0, PT, R0, R11, PT ;  /* 0x0000000b0000720c */ /* 0x000fda0003f05270 */
[----:B------:R-:W-:Y:S05]  /*05f0*/  @P0 BRA `(.L_x_9) ;  /* 0x0000000000340947 */ /* 0x000fea0003800000 */
[----:B------:R-:W2:Y:S02]  /*0600*/  LDG.E.U8 R8, desc[UR4][R4.64+0x1] ;  /* 0x0000010404087981 */ /* 0x000ea4000c1e1100 */
[----:B--2---:R-:W-:-:S13]  /*0610*/  ISETP.NE.AND P0, PT, R8, 0x1, PT ;  /* 0x000000010800780c */ /* 0x004fda0003f05270 */
        /* <DEDUP_REMOVED lines=11> */
.L_x_9:
[----:B------:R-:W-:Y:S05]  /*06d0*/  BSYNC.RECONVERGENT B0 ;  /* 0x0000000000007941 */ /* 0x000fea0003800200 */
.L_x_8:
        /* <DEDUP_REMOVED lines=17> */
.L_x_11:
[----:B------:R-:W-:Y:S05]  /*07f0*/  BSYNC.RECONVERGENT B0 ;  /* 0x0000000000007941 */ /* 0x000fea0003800200 */
.L_x_10:
        /* <DEDUP_REMOVED lines=17> */
.L_x_13:
[----:B------:R-:W-:Y:S05]  /*0910*/  BSYNC.RECONVERGENT B0 ;  /* 0x0000000000007941 */ /* 0x000fea0003800200 */
.L_x_12:
        /* <DEDUP_REMOVED lines=17> */
.L_x_15:
[----:B------:R-:W-:Y:S05]  /*0a30*/  BSYNC.RECONVERGENT B0 ;  /* 0x0000000000007941 */ /* 0x000fea0003800200 */
.L_x_14:
        /* <DEDUP_REMOVED lines=17> */
.L_x_17:
[----:B------:R-:W-:Y:S05]  /*0b50*/  BSYNC.RECONVERGENT B0 ;  /* 0x0000000000007941 */ /* 0x000fea0003800200 */
.L_x_16:
        /* <DEDUP_REMOVED lines=17> */
.L_x_19:
[----:B------:R-:W-:Y:S05]  /*0c70*/  BSYNC.RECONVERGENT B0 ;  /* 0x0000000000007941 */ /* 0x000fea0003800200 */
.L_x_18:
        /* <DEDUP_REMOVED lines=17> */
.L_x_21:
[----:B------:R-:W-:Y:S05]  /*0d90*/  BSYNC.RECONVERGENT B0 ;  /* 0x0000000000007941 */ /* 0x000fea0003800200 */
.L_x_20:
        /* <DEDUP_REMOVED lines=17> */
.L_x_23:
[----:B------:R-:W-:Y:S05]  /*0eb0*/  BSYNC.RECONVERGENT B0 ;  /* 0x0000000000007941 */ /* 0x000fea0003800200 */
.L_x_22:
        /* <DEDUP_REMOVED lines=17> */
.L_x_25:
[----:B------:R-:W-:Y:S05]  /*0fd0*/  BSYNC.RECONVERGENT B0 ;  /* 0x0000000000007941 */ /* 0x000fea0003800200 */
.L_x_24:
        /* <DEDUP_REMOVED lines=17> */
.L_x_27:
[----:B------:R-:W-:Y:S05]  /*10f0*/  BSYNC.RECONVERGENT B0 ;  /* 0x0000000000007941 */ /* 0x000fea0003800200 */
.L_x_26:
        /* <DEDUP_REMOVED lines=17> */
.L_x_29:
[----:B------:R-:W-:Y:S05]  /*1210*/  BSYNC.RECONVERGENT B0 ;  /* 0x0000000000007941 */ /* 0x000fea0003800200 */
.L_x_28:
[----:B-----5:R-:W-:Y:S01]  /*1220*/  LOP3.LUT R9, R9, 0xff, RZ, 0xc0, !PT ;  /* 0x000000ff09097812 */ /* 0x020fe200078ec0ff */
        /* <DEDUP_REMOVED lines=9> */
[----:B------:R-:W1:Y:S01]  /*12c0*/  S2R R8, SR_LANEID ;  /* 0x0000000000087919 */ /* 0x000e620000000000 */
[----:B------:R-:W-:Y:S02]  /*12d0*/  VOTEU.ANY UR6, UPT, PT ;  /* 0x0000000000067886 */ /* 0x000fe400038e0100 */
[----:B------:R-:W-:Y:S02]  /*12e0*/  UFLO.U32 UR7, UR6 ;  /* 0x00000006000772bd */ /* 0x000fe400080e0000 */
[----:B------:R-:W2:Y:S04]  /*12f0*/  POPC R9, UR6 ;  /* 0x0000000600097d09 */ /* 0x000ea80008000000 */
[----:B-1----:R-:W-:-:S13]  /*1300*/  ISETP.EQ.U32.AND P0, PT, R8, UR7, PT ;  /* 0x0000000708007c0c */ /* 0x002fda000bf02070 */
[----:B--2---:R1:W-:Y:S02]  /*1310*/  @P0 REDG.E.ADD.STRONG.GPU desc[UR4][R6.64+0x3c], R9 ;  /* 0x00003c090600098e */ /* 0x0043e4000c12e104 */
.L_x_31:
[----:B------:R-:W-:Y:S05]  /*1320*/  BSYNC.RECONVERGENT B0 ;  /* 0x0000000000007941 */ /* 0x000fea0003800200 */
.L_x_30:
[----:B------:R-:W-:-:S05]  /*1330*/  VIADD R0, R0, 0x1 ;  /* 0x0000000100007836 */ /* 0x000fca0000000000 */
[----:B------:R-:W-:-:S13]  /*1340*/  ISETP.NE.AND P0, PT, R0, 0x4, PT ;  /* 0x000000040000780c */ /* 0x000fda0003f05270 */
[----:B------:R-:W-:Y:S05]  /*1350*/  @P0 BRA `(.L_x_32) ;  /* 0xffffffec00700947 */ /* 0x000fea000383ffff */
[----:B------:R-:W-:Y:S05]  /*1360*/  EXIT ;  /* 0x000000000000794d */ /* 0x000fea0003800000 */
.L_x_33:
[----:B------:R-:W-:-:S00]  /*1370*/  BRA `(.L_x_33) ;  /* 0xfffffffc00fc7947 */ /* 0x000fc0000383ffff */
[----:B------:R-:W-:-:S00]  /*1380*/  NOP ;  /* 0x0000000000007918 */ /* 0x000fc00000000000 */
[----:B------:R-:W-:-:S00]  /*1390*/  NOP ;  /* 0x0000000000007918 */ /* 0x000fc00000000000 */
[----:B------:R-:W-:-:S00]  /*13a0*/  NOP ;  /* 0x0000000000007918 */ /* 0x000fc00000000000 */
[----:B------:R-:W-:-:S00]  /*13b0*/  NOP ;  /* 0x0000000000007918 */ /* 0x000fc00000000000 */
[----:B------:R-:W-:-:S00]  /*13c0*/  NOP ;  /* 0x0000000000007918 */ /* 0x000fc00000000000 */
[----:B------:R-:W-:-:S00]  /*13d0*/  NOP ;  /* 0x0000000000007918 */ /* 0x000fc00000000000 */
[----:B------:R-:W-:-:S00]  /*13e0*/  NOP ;  /* 0x0000000000007918 */ /* 0x000fc00000000000 */
[----:B------:R-:W-:-:S00]  /*13f0*/  NOP ;  /* 0x0000000000007918 */ /* 0x000fc00000000000 */
.L_x_34:


//--------------------- .nv.shared.reserved.0     --------------------------
	.section	.nv.shared.reserved.0,"aw",@nobits
	.weak		__nv_reservedSMEM_offset_0_alias
	.size		__nv_reservedSMEM_offset_0_alias, 0, 64
	.other		__nv_reservedSMEM_offset_0_alias,@"STO_CUDA_RESERVED_SHARED STV_DEFAULT"
__nv_reservedSMEM_offset_0_alias:
	.zero		0
	.zero		64


//--------------------- .nv.constant0._Z12HistogramAuxP8PPMPixeliiPi --------------------------
	.section	.nv.constant0._Z12HistogramAuxP8PPMPixeliiPi,"a",@progbits
	.sectionflags	@""
	.align	4
.nv.constant0._Z12HistogramAuxP8PPMPixeliiPi:
	.zero		920


//--------------------- SYMBOLS --------------------------

	.type		.nv.reservedSmem.offset0,@object
	.size		.nv.reservedSmem.offset0,0x4
